//
// Generated by NVIDIA NVVM Compiler
//
// Compiler Build ID: CL-36424714
// Cuda compilation tools, release 13.0, V13.0.88
// Based on NVVM 20.0.0
//

.version 9.0
.target sm_100
.address_size 64

	// .globl	_Z5hellov
.extern .func  (.param .b32 func_retval0) vprintf
(
	.param .b64 vprintf_param_0,
	.param .b64 vprintf_param_1
)
;
.global .align 1 .b8 $str[34] = {72, 101, 108, 108, 111, 32, 102, 114, 111, 109, 32, 98, 108, 111, 99, 107, 58, 32, 37, 100, 44, 32, 116, 104, 114, 101, 97, 100, 58, 32, 37, 100, 10};
.global .align 1 .b8 $str$1[5] = {116, 101, 115, 116};

.visible .entry _Z5hellov()
{
	.local .align 8 .b8 	__local_depot0[8];
	.reg .b64 	%SP;
	.reg .b64 	%SPL;
	.reg .b32 	%r<7>;
	.reg .b64 	%rd<7>;

	mov.u64 	%SPL, __local_depot0;
	cvta.local.u64 	%SP, %SPL;
	add.u64 	%rd1, %SP, 0;
	add.u64 	%rd2, %SPL, 0;
	mov.u32 	%r1, %ctaid.x;
	mov.u32 	%r2, %tid.x;
	st.local.v2.u32 	[%rd2], {%r1, %r2};
	mov.u64 	%rd3, $str;
	cvta.global.u64 	%rd4, %rd3;
	{ // callseq 0, 0
	.param .b64 param0;
	st.param.b64 	[param0], %rd4;
	.param .b64 param1;
	st.param.b64 	[param1], %rd1;
	.param .b32 retval0;
	call.uni (retval0), 
	vprintf, 
	(
	param0, 
	param1
	);
	ld.param.b32 	%r3, [retval0];
	} // callseq 0
	mov.u64 	%rd5, $str$1;
	cvta.global.u64 	%rd6, %rd5;
	{ // callseq 1, 0
	.param .b64 param0;
	st.param.b64 	[param0], %rd6;
	.param .b64 param1;
	st.param.b64 	[param1], 0;
	.param .b32 retval0;
	call.uni (retval0), 
	vprintf, 
	(
	param0, 
	param1
	);
	ld.param.b32 	%r5, [retval0];
	} // callseq 1
	ret;

}


// ===== COMPILED SASS (sm_100) =====

	.target	sm_100

	.elftype	@"ET_EXEC"


//--------------------- .note.nv.tkinfo           --------------------------
	.section	.note.nv.tkinfo,"",@"SHT_NOTE"
	.sectionflags	@"SHF_NOTE_NV_TKINFO"
	.tkinfo
        /*0018*/ 	.word	0x00000002
        /*0030*/ 	.string	""
        /*0030*/ 	.string	"ptxas"
        /*0030*/ 	.string	"Cuda compilation tools, release 13.0, V13.0.88"
        /*0030*/ 	.string	"Build cuda_13.0.r13.0/compiler.36424714_0"
        /*0030*/ 	.string	"-arch sm_100 -m 64 "



//--------------------- .note.nv.cuinfo           --------------------------
	.section	.note.nv.cuinfo,"",@"SHT_NOTE"
	.sectionflags	@"SHF_NOTE_NV_CUINFO"
        /*0018*/ 	.short	0x0002
        /*001a*/ 	.short	0x0064
        /*001c*/ 	.short	0x0082
	.zero		2


//--------------------- .nv.info                  --------------------------
	.section	.nv.info,"",@"SHT_CUDA_INFO"
	.align	4


	//----- nvinfo : EIATTR_REGCOUNT
	.align		4
        /*0000*/ 	.byte	0x04, 0x2f
        /*0002*/ 	.short	(.L_3 - .L_2)
	.align		4
.L_2:
        /*0004*/ 	.word	index@(_Z5hellov)
        /*0008*/ 	.word	0x00000018


	//----- nvinfo : EIATTR_FRAME_SIZE
	.align		4
.L_3:
        /*000c*/ 	.byte	0x04, 0x11
        /*000e*/ 	.short	(.L_5 - .L_4)
	.align		4
.L_4:
        /*0010*/ 	.word	index@(_Z5hellov)
        /*0014*/ 	.word	0x00000008


	//----- nvinfo : EIATTR_MIN_STACK_SIZE
	.align		4
.L_5:
        /*0018*/ 	.byte	0x04, 0x12
        /*001a*/ 	.short	(.L_7 - .L_6)
	.align		4
.L_6:
        /*001c*/ 	.word	index@(_Z5hellov)
        /*0020*/ 	.word	0x00000008
.L_7:


//--------------------- .nv.compat                --------------------------
	.section	.nv.compat,"",@"SHT_CUDA_COMPAT_INFO"
	.align	4
        /*0000*/ 	.byte	0x02, 0x09, 0x00, 0x00, 0x02, 0x02, 0x01, 0x00, 0x02, 0x05, 0x05, 0x00, 0x03, 0x07, 0x01, 0x01
        /*0010*/ 	.byte	0x02, 0x03, 0x00, 0x00, 0x02, 0x06, 0x01, 0x00, 0x04, 0x0b, 0x08, 0x00, 0x09, 0x00, 0x00, 0x00
        /*0020*/ 	.byte	0x00, 0x00, 0x00, 0x00


//--------------------- .nv.info._Z5hellov        --------------------------
	.section	.nv.info._Z5hellov,"",@"SHT_CUDA_INFO"
	.sectionflags	@""
	.align	4


	//----- nvinfo : EIATTR_CUDA_API_VERSION
	.align		4
        /*0000*/ 	.byte	0x04, 0x37
        /*0002*/ 	.short	(.L_9 - .L_8)
.L_8:
        /*0004*/ 	.word	0x00000082


	//----- nvinfo : EIATTR_SPARSE_MMA_MASK
	.align		4
.L_9:
        /*0008*/ 	.byte	0x03, 0x50
        /*000a*/ 	.short	0x0000


	//----- nvinfo : EIATTR_MAXREG_COUNT
	.align		4
        /*000c*/ 	.byte	0x03, 0x1b
        /*000e*/ 	.short	0x00ff


	//----- nvinfo : EIATTR_EXTERNS
	.align		4
        /*0010*/ 	.byte	0x04, 0x0f
        /*0012*/ 	.short	(.L_11 - .L_10)


	//   ....[0]....
	.align		4
.L_10:
        /*0014*/ 	.word	index@(vprintf)


	//----- nvinfo : EIATTR_MERCURY_ISA_VERSION
	.align		4
.L_11:
        /*0018*/ 	.byte	0x03, 0x5f
        /*001a*/ 	.short	0x0101


	//----- nvinfo : EIATTR_VRC_CTA_INIT_COUNT
	.align		4
        /*001c*/ 	.byte	0x02, 0x4a
	.zero		1
	.zero		1


	//----- nvinfo : EIATTR_SYSCALL_OFFSETS
	.align		4
        /*0020*/ 	.byte	0x04, 0x46
        /*0022*/ 	.short	(.L_13 - .L_12)


	//   ....[0]....
.L_12:
        /*0024*/ 	.word	0x000000f0


	//   ....[1]....
        /*0028*/ 	.word	0x00000160


	//----- nvinfo : EIATTR_EXIT_INSTR_OFFSETS
	.align		4
.L_13:
        /*002c*/ 	.byte	0x04, 0x1c
        /*002e*/ 	.short	(.L_15 - .L_14)


	//   ....[0]....
.L_14:
        /*0030*/ 	.word	0x00000170


	//----- nvinfo : EIATTR_SW_WAR
	.align		4
.L_15:
        /*0034*/ 	.byte	0x04, 0x36
        /*0036*/ 	.short	(.L_17 - .L_16)
.L_16:
        /*0038*/ 	.word	0x00000008
.L_17:


//--------------------- .nv.callgraph             --------------------------
	.section	.nv.callgraph,"",@"SHT_CUDA_CALLGRAPH"
	.align	4
	.sectionentsize	8
	.align		4
        /*0000*/ 	.word	0x00000000
	.align		4
        /*0004*/ 	.word	0xffffffff
	.align		4
        /*0008*/ 	.word	index@(_Z5hellov)
	.align		4
        /*000c*/ 	.word	index@(vprintf)
	.align		4
        /*0010*/ 	.word	0x00000000
	.align		4
        /*0014*/ 	.word	0xfffffffe
	.align		4
        /*0018*/ 	.word	0x00000000
	.align		4
        /*001c*/ 	.word	0xfffffffd
	.align		4
        /*0020*/ 	.word	0x00000000
	.align		4
        /*0024*/ 	.word	0xfffffffc


//--------------------- .nv.constant4             --------------------------
	.section	.nv.constant4,"a",@progbits
	.align	8
	.align		8
.nv.constant4:
        /*0000*/ 	.dword	vprintf
	.align		8
        /*0008*/ 	.dword	$str
	.align		8
        /*0010*/ 	.dword	$str$1


//--------------------- .text._Z5hellov           --------------------------
	.section	.text._Z5hellov,"ax",@progbits
	.align	128
        .global         _Z5hellov
        .type           _Z5hellov,@function
        .size           _Z5hellov,(.L_x_3 - _Z5hellov)
        .other          _Z5hellov,@"STO_CUDA_ENTRY STV_DEFAULT"
_Z5hellov:
.text._Z5hellov:
[----:B------:R-:W0:Y:S01]  /*0000*/  LDC R1, c[0x0][0x37c] ;  /* 0x0000df00ff017b82 */ /* 0x000e220000000800 */
[----:B------:R-:W1:Y:S01]  /*0010*/  S2R R10, SR_CTAID.X ;  /* 0x00000000000a7919 */ /* 0x000e620000002500 */
[----:B0-----:R-:W-:Y:S01]  /*0020*/  VIADD R1, R1, 0xfffffff8 ;  /* 0xfffffff801017836 */ /* 0x001fe20000000000 */
[----:B------:R-:W-:Y:S01]  /*0030*/  MOV R2, 0x0 ;  /* 0x0000000000027802 */ /* 0x000fe20000000f00 */
[----:B------:R-:W0:Y:S01]  /*0040*/  LDCU UR4, c[0x0][0x2f8] ;  /* 0x00005f00ff0477ac */ /* 0x000e220008000800 */
[----:B------:R-:W1:Y:S03]  /*0050*/  S2R R11, SR_TID.X ;  /* 0x00000000000b7919 */ /* 0x000e660000002100 */
[----:B------:R2:W3:Y:S01]  /*0060*/  LDC.64 R8, c[0x4][R2] ;  /* 0x0100000002087b82 */ /* 0x0004e20000000a00 */
[----:B------:R-:W4:Y:S01]  /*0070*/  LDCU.64 UR6, c[0x4][0x8] ;  /* 0x01000100ff0677ac */ /* 0x000f220008000a00 */
[----:B------:R-:W5:Y:S01]  /*0080*/  LDCU UR5, c[0x0][0x2fc] ;  /* 0x00005f80ff0577ac */ /* 0x000f620008000800 */
[----:B0-----:R-:W-:Y:S01]  /*0090*/  IADD3 R6, P0, PT, R1, UR4, RZ ;  /* 0x0000000401067c10 */ /* 0x001fe2000ff1e0ff */
[----:B----4-:R-:W-:-:S02]  /*00a0*/  IMAD.U32 R4, RZ, RZ, UR6 ;  /* 0x00000006ff047e24 */ /* 0x010fc4000f8e00ff */
[----:B------:R-:W-:Y:S01]  /*00b0*/  IMAD.U32 R5, RZ, RZ, UR7 ;  /* 0x00000007ff057e24 */ /* 0x000fe2000f8e00ff */
[----:B-----5:R-:W-:Y:S01]  /*00c0*/  IADD3.X R7, PT, PT, RZ, UR5, RZ, P0, !PT ;  /* 0x00000005ff077c10 */ /* 0x020fe200087fe4ff */
[----:B-1----:R2:W-:Y:S08]  /*00d0*/  STL.64 [R1], R10 ;  /* 0x0000000a01007387 */ /* 0x0025f00000100a00 */
[----:B------:R-:W-:-:S07]  /*00e0*/  LEPC R20, `(.L_x_0) ;  /* 0x000000001014794e */ /* 0x000fce0000000000 */
[----:B--23--:R-:W-:Y:S05]  /*00f0*/  CALL.ABS.NOINC R8 ;  /* 0x0000000008007343 */ /* 0x00cfea0003c00000 */
.L_x_0:
[----:B------:R-:W0:Y:S01]  /*0100*/  LDC.64 R2, c[0x4][R2] ;  /* 0x0100000002027b82 */ /* 0x000e220000000a00 */
[----:B------:R-:W1:Y:S01]  /*0110*/  LDCU.64 UR4, c[0x4][0x10] ;  /* 0x01000200ff0477ac */ /* 0x000e620008000a00 */
[----:B------:R-:W-:Y:S01]  /*0120*/  CS2R R6, SRZ ;  /* 0x0000000000067805 */ /* 0x000fe2000001ff00 */
[----:B-1----:R-:W-:Y:S01]  /*0130*/  IMAD.U32 R4, RZ, RZ, UR4 ;  /* 0x00000004ff047e24 */ /* 0x002fe2000f8e00ff */
[----:B------:R-:W-:-:S07]  /*0140*/  MOV R5, UR5 ;  /* 0x0000000500057c02 */ /* 0x000fce0008000f00 */
[----:B------:R-:W-:-:S07]  /*0150*/  LEPC R20, `(.L_x_1) ;  /* 0x000000001014794e */ /* 0x000fce0000000000 */
[----:B0-----:R-:W-:Y:S05]  /*0160*/  CALL.ABS.NOINC R2 ;  /* 0x0000000002007343 */ /* 0x001fea0003c00000 */
.L_x_1:
[----:B------:R-:W-:Y:S05]  /*0170*/  EXIT ;  /* 0x000000000000794d */ /* 0x000fea0003800000 */
.L_x_2:
[----:B------:R-:W-:-:S00]  /*0180*/  BRA `(.L_x_2) ;  /* 0xfffffffc00fc7947 */ /* 0x000fc0000383ffff */
[----:B------:R-:W-:-:S00]  /*0190*/  NOP ;  /* 0x0000000000007918 */ /* 0x000fc00000000000 */
        /* <DEDUP_REMOVED lines=14> */
.L_x_3:


//--------------------- .nv.global.init           --------------------------
	.section	.nv.global.init,"aw",@progbits
.nv.global.init:
	.type		$str$1,@object
	.size		$str$1,($str - $str$1)
$str$1:
        /*0000*/ 	.byte	0x74, 0x65, 0x73, 0x74, 0x00
	.type		$str,@object
	.size		$str,(.L_0 - $str)
$str:
        /*0005*/ 	.byte	0x48, 0x65, 0x6c, 0x6c, 0x6f, 0x20, 0x66, 0x72, 0x6f, 0x6d, 0x20, 0x62, 0x6c, 0x6f, 0x63, 0x6b
        /*0015*/ 	.byte	0x3a, 0x20, 0x25, 0x64, 0x2c, 0x20, 0x74, 0x68, 0x72, 0x65, 0x61, 0x64, 0x3a, 0x20, 0x25, 0x64
        /*0025*/ 	.byte	0x0a, 0x00
.L_0:


//--------------------- .nv.shared.reserved.0     --------------------------
	.section	.nv.shared.reserved.0,"aw",@nobits
	.weak		__nv_reservedSMEM_offset_0_alias
	.size		__nv_reservedSMEM_offset_0_alias, 0, 64
	.other		__nv_reservedSMEM_offset_0_alias,@"STO_CUDA_RESERVED_SHARED STV_DEFAULT"
__nv_reservedSMEM_offset_0_alias:
	.zero		0
	.zero		64


//--------------------- .nv.constant0._Z5hellov   --------------------------
	.section	.nv.constant0._Z5hellov,"a",@progbits
	.sectionflags	@""
	.align	4
.nv.constant0._Z5hellov:
	.zero		896


//--------------------- SYMBOLS --------------------------

	.type		.nv.reservedSmem.offset0,@object
	.size		.nv.reservedSmem.offset0,0x4
	.type		vprintf,@function
